//
// Generated by NVIDIA NVVM Compiler
//
// Compiler Build ID: CL-36424714
// Cuda compilation tools, release 13.0, V13.0.88
// Based on NVVM 20.0.0
//

.version 9.0
.target sm_100
.address_size 64

	// .globl	_Z11hello_worldv
.extern .func  (.param .b32 func_retval0) vprintf
(
	.param .b64 vprintf_param_0,
	.param .b64 vprintf_param_1
)
;
.global .align 1 .b8 $str[24] = {72, 101, 108, 108, 111, 44, 32, 87, 111, 114, 108, 100, 32, 102, 114, 111, 109, 32, 71, 80, 85, 33, 10};

.visible .entry _Z11hello_worldv()
{
	.reg .b32 	%r<3>;
	.reg .b64 	%rd<3>;

	mov.u64 	%rd1, $str;
	cvta.global.u64 	%rd2, %rd1;
	{ // callseq 0, 0
	.param .b64 param0;
	st.param.b64 	[param0], %rd2;
	.param .b64 param1;
	st.param.b64 	[param1], 0;
	.param .b32 retval0;
	call.uni (retval0), 
	vprintf, 
	(
	param0, 
	param1
	);
	ld.param.b32 	%r1, [retval0];
	} // callseq 0
	ret;

}


// ===== COMPILED SASS (sm_100) =====

	.target	sm_100

	.elftype	@"ET_EXEC"


//--------------------- .note.nv.tkinfo           --------------------------
	.section	.note.nv.tkinfo,"",@"SHT_NOTE"
	.sectionflags	@"SHF_NOTE_NV_TKINFO"
	.tkinfo
        /*0018*/ 	.word	0x00000002
        /*0030*/ 	.string	""
        /*0030*/ 	.string	"ptxas"
        /*0030*/ 	.string	"Cuda compilation tools, release 13.0, V13.0.88"
        /*0030*/ 	.string	"Build cuda_13.0.r13.0/compiler.36424714_0"
        /*0030*/ 	.string	"-arch sm_100 -m 64 "



//--------------------- .note.nv.cuinfo           --------------------------
	.section	.note.nv.cuinfo,"",@"SHT_NOTE"
	.sectionflags	@"SHF_NOTE_NV_CUINFO"
        /*0018*/ 	.short	0x0002
        /*001a*/ 	.short	0x0064
        /*001c*/ 	.short	0x0082
	.zero		2


//--------------------- .nv.info                  --------------------------
	.section	.nv.info,"",@"SHT_CUDA_INFO"
	.align	4


	//----- nvinfo : EIATTR_REGCOUNT
	.align		4
        /*0000*/ 	.byte	0x04, 0x2f
        /*0002*/ 	.short	(.L_2 - .L_1)
	.align		4
.L_1:
        /*0004*/ 	.word	index@(_Z11hello_worldv)
        /*0008*/ 	.word	0x00000018


	//----- nvinfo : EIATTR_FRAME_SIZE
	.align		4
.L_2:
        /*000c*/ 	.byte	0x04, 0x11
        /*000e*/ 	.short	(.L_4 - .L_3)
	.align		4
.L_3:
        /*0010*/ 	.word	index@(_Z11hello_worldv)
        /*0014*/ 	.word	0x00000000


	//----- nvinfo : EIATTR_MIN_STACK_SIZE
	.align		4
.L_4:
        /*0018*/ 	.byte	0x04, 0x12
        /*001a*/ 	.short	(.L_6 - .L_5)
	.align		4
.L_5:
        /*001c*/ 	.word	index@(_Z11hello_worldv)
        /*0020*/ 	.word	0x00000000
.L_6:


//--------------------- .nv.compat                --------------------------
	.section	.nv.compat,"",@"SHT_CUDA_COMPAT_INFO"
	.align	4
        /*0000*/ 	.byte	0x02, 0x09, 0x00, 0x00, 0x02, 0x02, 0x01, 0x00, 0x02, 0x05, 0x05, 0x00, 0x03, 0x07, 0x01, 0x01
        /*0010*/ 	.byte	0x02, 0x03, 0x00, 0x00, 0x02, 0x06, 0x01, 0x00, 0x04, 0x0b, 0x08, 0x00, 0x09, 0x00, 0x00, 0x00
        /*0020*/ 	.byte	0x00, 0x00, 0x00, 0x00


//--------------------- .nv.info._Z11hello_worldv --------------------------
	.section	.nv.info._Z11hello_worldv,"",@"SHT_CUDA_INFO"
	.sectionflags	@""
	.align	4


	//----- nvinfo : EIATTR_CUDA_API_VERSION
	.align		4
        /*0000*/ 	.byte	0x04, 0x37
        /*0002*/ 	.short	(.L_8 - .L_7)
.L_7:
        /*0004*/ 	.word	0x00000082


	//----- nvinfo : EIATTR_SPARSE_MMA_MASK
	.align		4
.L_8:
        /*0008*/ 	.byte	0x03, 0x50
        /*000a*/ 	.short	0x0000


	//----- nvinfo : EIATTR_MAXREG_COUNT
	.align		4
        /*000c*/ 	.byte	0x03, 0x1b
        /*000e*/ 	.short	0x00ff


	//----- nvinfo : EIATTR_EXTERNS
	.align		4
        /*0010*/ 	.byte	0x04, 0x0f
        /*0012*/ 	.short	(.L_10 - .L_9)


	//   ....[0]....
	.align		4
.L_9:
        /*0014*/ 	.word	index@(vprintf)


	//----- nvinfo : EIATTR_MERCURY_ISA_VERSION
	.align		4
.L_10:
        /*0018*/ 	.byte	0x03, 0x5f
        /*001a*/ 	.short	0x0101


	//----- nvinfo : EIATTR_VRC_CTA_INIT_COUNT
	.align		4
        /*001c*/ 	.byte	0x02, 0x4a
	.zero		1
	.zero		1


	//----- nvinfo : EIATTR_SYSCALL_OFFSETS
	.align		4
        /*0020*/ 	.byte	0x04, 0x46
        /*0022*/ 	.short	(.L_12 - .L_11)


	//   ....[0]....
.L_11:
        /*0024*/ 	.word	0x00000080


	//----- nvinfo : EIATTR_EXIT_INSTR_OFFSETS
	.align		4
.L_12:
        /*0028*/ 	.byte	0x04, 0x1c
        /*002a*/ 	.short	(.L_14 - .L_13)


	//   ....[0]....
.L_13:
        /*002c*/ 	.word	0x00000090


	//----- nvinfo : EIATTR_SW_WAR
	.align		4
.L_14:
        /*0030*/ 	.byte	0x04, 0x36
        /*0032*/ 	.short	(.L_16 - .L_15)
.L_15:
        /*0034*/ 	.word	0x00000008
.L_16:


//--------------------- .nv.callgraph             --------------------------
	.section	.nv.callgraph,"",@"SHT_CUDA_CALLGRAPH"
	.align	4
	.sectionentsize	8
	.align		4
        /*0000*/ 	.word	0x00000000
	.align		4
        /*0004*/ 	.word	0xffffffff
	.align		4
        /*0008*/ 	.word	index@(_Z11hello_worldv)
	.align		4
        /*000c*/ 	.word	index@(vprintf)
	.align		4
        /*0010*/ 	.word	0x00000000
	.align		4
        /*0014*/ 	.word	0xfffffffe
	.align		4
        /*0018*/ 	.word	0x00000000
	.align		4
        /*001c*/ 	.word	0xfffffffd
	.align		4
        /*0020*/ 	.word	0x00000000
	.align		4
        /*0024*/ 	.word	0xfffffffc


//--------------------- .nv.constant4             --------------------------
	.section	.nv.constant4,"a",@progbits
	.align	8
	.align		8
.nv.constant4:
        /*0000*/ 	.dword	vprintf
	.align		8
        /*0008*/ 	.dword	$str


//--------------------- .text._Z11hello_worldv    --------------------------
	.section	.text._Z11hello_worldv,"ax",@progbits
	.align	128
        .global         _Z11hello_worldv
        .type           _Z11hello_worldv,@function
        .size           _Z11hello_worldv,(.L_x_2 - _Z11hello_worldv)
        .other          _Z11hello_worldv,@"STO_CUDA_ENTRY STV_DEFAULT"
_Z11hello_worldv:
.text._Z11hello_worldv:
[----:B------:R-:W0:Y:S01]  /*0000*/  LDC R1, c[0x0][0x37c] ;  /* 0x0000df00ff017b82 */ /* 0x000e220000000800 */
[----:B------:R-:W-:Y:S01]  /*0010*/  MOV R0, 0x0 ;  /* 0x0000000000007802 */ /* 0x000fe20000000f00 */
[----:B------:R-:W1:Y:S01]  /*0020*/  LDCU.64 UR4, c[0x4][0x8] ;  /* 0x01000100ff0477ac */ /* 0x000e620008000a00 */
[----:B------:R-:W-:-:S05]  /*0030*/  CS2R R6, SRZ ;  /* 0x0000000000067805 */ /* 0x000fca000001ff00 */
[----:B------:R2:W3:Y:S01]  /*0040*/  LDC.64 R2, c[0x4][R0] ;  /* 0x0100000000027b82 */ /* 0x0004e20000000a00 */
[----:B-1----:R-:W-:Y:S02]  /*0050*/  IMAD.U32 R4, RZ, RZ, UR4 ;  /* 0x00000004ff047e24 */ /* 0x002fe4000f8e00ff */
[----:B--2---:R-:W-:-:S07]  /*0060*/  IMAD.U32 R5, RZ, RZ, UR5 ;  /* 0x00000005ff057e24 */ /* 0x004fce000f8e00ff */
[----:B------:R-:W-:-:S07]  /*0070*/  LEPC R20, `(.L_x_0) ;  /* 0x000000001014794e */ /* 0x000fce0000000000 */
[----:B0--3--:R-:W-:Y:S05]  /*0080*/  CALL.ABS.NOINC R2 ;  /* 0x0000000002007343 */ /* 0x009fea0003c00000 */
.L_x_0:
[----:B------:R-:W-:Y:S05]  /*0090*/  EXIT ;  /* 0x000000000000794d */ /* 0x000fea0003800000 */
.L_x_1:
[----:B------:R-:W-:-:S00]  /*00a0*/  BRA `(.L_x_1) ;  /* 0xfffffffc00fc7947 */ /* 0x000fc0000383ffff */
[----:B------:R-:W-:-:S00]  /*00b0*/  NOP ;  /* 0x0000000000007918 */ /* 0x000fc00000000000 */
        /* <DEDUP_REMOVED lines=12> */
.L_x_2:


//--------------------- .nv.global.init           --------------------------
	.section	.nv.global.init,"aw",@progbits
.nv.global.init:
	.type		$str,@object
	.size		$str,(.L_0 - $str)
$str:
        /*0000*/ 	.byte	0x48, 0x65, 0x6c, 0x6c, 0x6f, 0x2c, 0x20, 0x57, 0x6f, 0x72, 0x6c, 0x64, 0x20, 0x66, 0x72, 0x6f
        /*0010*/ 	.byte	0x6d, 0x20, 0x47, 0x50, 0x55, 0x21, 0x0a, 0x00
.L_0:


//--------------------- .nv.shared.reserved.0     --------------------------
	.section	.nv.shared.reserved.0,"aw",@nobits
	.weak		__nv_reservedSMEM_offset_0_alias
	.size		__nv_reservedSMEM_offset_0_alias, 0, 64
	.other		__nv_reservedSMEM_offset_0_alias,@"STO_CUDA_RESERVED_SHARED STV_DEFAULT"
__nv_reservedSMEM_offset_0_alias:
	.zero		0
	.zero		64


//--------------------- .nv.constant0._Z11hello_worldv --------------------------
	.section	.nv.constant0._Z11hello_worldv,"a",@progbits
	.sectionflags	@""
	.align	4
.nv.constant0._Z11hello_worldv:
	.zero		896


//--------------------- SYMBOLS --------------------------

	.type		.nv.reservedSmem.offset0,@object
	.size		.nv.reservedSmem.offset0,0x4
	.type		vprintf,@function
